	.headerflags	@"EF_CUDA_TEXMODE_UNIFIED EF_CUDA_64BIT_ADDRESS EF_CUDA_ACCELERATORS EF_CUDA_SM90 EF_CUDA_VIRTUAL_SM(EF_CUDA_SM90)"
	.elftype	@"ET_EXEC"


//--------------------- .nv.info                  --------------------------
	.section	.nv.info,"",@"SHT_CUDA_INFO"
	.align	4


	//----- nvinfo : EIATTR_REGCOUNT
	.align		4
        /*0000*/ 	.byte	0x04, 0x2f
        /*0002*/ 	.short	(.L_3 - .L_2)
	.align		4
.L_2:
        /*0004*/ 	.word	index@(triton_per_fused_add_cat_mean_sqrt_var_0)
        /*0008*/ 	.word	0x0000000d


	//----- nvinfo : EIATTR_MIN_STACK_SIZE
	.align		4
.L_3:
        /*000c*/ 	.byte	0x04, 0x12
        /*000e*/ 	.short	(.L_5 - .L_4)
	.align		4
.L_4:
        /*0010*/ 	.word	index@(triton_per_fused_add_cat_mean_sqrt_var_0)
        /*0014*/ 	.word	0x00000000


	//----- nvinfo : EIATTR_FRAME_SIZE
	.align		4
.L_5:
        /*0018*/ 	.byte	0x04, 0x11
        /*001a*/ 	.short	(.L_7 - .L_6)
	.align		4
.L_6:
        /*001c*/ 	.word	index@(triton_per_fused_add_cat_mean_sqrt_var_0)
        /*0020*/ 	.word	0x00000000


	//----- nvinfo : EIATTR_MIN_STACK_SIZE
	.align		4
.L_7:
        /*0024*/ 	.byte	0x04, 0x12
        /*0026*/ 	.short	(.L_9 - .L_8)
	.align		4
.L_8:
        /*0028*/ 	.word	index@(triton_per_fused_add_cat_mean_sqrt_var_0)
        /*002c*/ 	.word	0x00000000
.L_9:


//--------------------- .nv.info.triton_per_fused_add_cat_mean_sqrt_var_0 --------------------------
	.section	.nv.info.triton_per_fused_add_cat_mean_sqrt_var_0,"",@"SHT_CUDA_INFO"
	.sectionflags	@""
	.align	4


	//----- nvinfo : EIATTR_CUDA_API_VERSION
	.align		4
        /*0000*/ 	.byte	0x04, 0x37
        /*0002*/ 	.short	(.L_11 - .L_10)
.L_10:
        /*0004*/ 	.word	0x0000007c


	//----- nvinfo : EIATTR_KPARAM_INFO
	.align		4
.L_11:
        /*0008*/ 	.byte	0x04, 0x17
        /*000a*/ 	.short	(.L_13 - .L_12)
.L_12:
        /*000c*/ 	.word	0x00000000
        /*0010*/ 	.short	0x0002
        /*0012*/ 	.short	0x0010
        /*0014*/ 	.byte	0x00, 0xf0, 0x11, 0x00


	//----- nvinfo : EIATTR_KPARAM_INFO
	.align		4
.L_13:
        /*0018*/ 	.byte	0x04, 0x17
        /*001a*/ 	.short	(.L_15 - .L_14)
.L_14:
        /*001c*/ 	.word	0x00000000
        /*0020*/ 	.short	0x0001
        /*0022*/ 	.short	0x0008
        /*0024*/ 	.byte	0x00, 0xf4, 0x21, 0x00


	//----- nvinfo : EIATTR_KPARAM_INFO
	.align		4
.L_15:
        /*0028*/ 	.byte	0x04, 0x17
        /*002a*/ 	.short	(.L_17 - .L_16)
.L_16:
        /*002c*/ 	.word	0x00000000
        /*0030*/ 	.short	0x0000
        /*0032*/ 	.short	0x0000
        /*0034*/ 	.byte	0x00, 0xf4, 0x21, 0x00


	//----- nvinfo : EIATTR_SPARSE_MMA_MASK
	.align		4
.L_17:
        /*0038*/ 	.byte	0x03, 0x50
        /*003a*/ 	.short	0x0000


	//----- nvinfo : EIATTR_MAXREG_COUNT
	.align		4
        /*003c*/ 	.byte	0x03, 0x1b
        /*003e*/ 	.short	0x00ff


	//----- nvinfo : EIATTR_COOP_GROUP_MASK_REGIDS
	.align		4
        /*0040*/ 	.byte	0x04, 0x29
        /*0042*/ 	.short	(.L_19 - .L_18)


	//   ....[0]....
.L_18:
        /*0044*/ 	.word	0xffffffff


	//   ....[1]....
        /*0048*/ 	.word	0xffffffff


	//   ....[2]....
        /*004c*/ 	.word	0xffffffff


	//   ....[3]....
        /*0050*/ 	.word	0xffffffff


	//   ....[4]....
        /*0054*/ 	.word	0xffffffff


	//   ....[5]....
        /*0058*/ 	.word	0xffffffff


	//----- nvinfo : EIATTR_COOP_GROUP_INSTR_OFFSETS
	.align		4
.L_19:
        /*005c*/ 	.byte	0x04, 0x28
        /*005e*/ 	.short	(.L_21 - .L_20)


	//   ....[0]....
.L_20:
        /*0060*/ 	.word	0x000001d0


	//   ....[1]....
        /*0064*/ 	.word	0x00000200


	//   ....[2]....
        /*0068*/ 	.word	0x00000230


	//   ....[3]....
        /*006c*/ 	.word	0x00000260


	//   ....[4]....
        /*0070*/ 	.word	0x00000290


	//   ....[5]....
        /*0074*/ 	.word	0x00000320


	//----- nvinfo : EIATTR_EXIT_INSTR_OFFSETS
	.align		4
.L_21:
        /*0078*/ 	.byte	0x04, 0x1c
        /*007a*/ 	.short	(.L_23 - .L_22)


	//   ....[0]....
.L_22:
        /*007c*/ 	.word	0x000003d0


	//----- nvinfo : EIATTR_REQNTID
	.align		4
.L_23:
        /*0080*/ 	.byte	0x04, 0x10
        /*0082*/ 	.short	(.L_25 - .L_24)
.L_24:
        /*0084*/ 	.word	0x00000040
        /*0088*/ 	.word	0x00000001
        /*008c*/ 	.word	0x00000001


	//----- nvinfo : EIATTR_CBANK_PARAM_SIZE
	.align		4
.L_25:
        /*0090*/ 	.byte	0x03, 0x19
        /*0092*/ 	.short	0x0014


	//----- nvinfo : EIATTR_PARAM_CBANK
	.align		4
        /*0094*/ 	.byte	0x04, 0x0a
        /*0096*/ 	.short	(.L_27 - .L_26)
	.align		4
.L_26:
        /*0098*/ 	.word	index@(.nv.constant0.triton_per_fused_add_cat_mean_sqrt_var_0)
        /*009c*/ 	.short	0x0210
        /*009e*/ 	.short	0x0014


	//----- nvinfo : EIATTR_SW_WAR
	.align		4
.L_27:
        /*00a0*/ 	.byte	0x04, 0x36
        /*00a2*/ 	.short	(.L_29 - .L_28)
.L_28:
        /*00a4*/ 	.word	0x00000008
.L_29:


//--------------------- .nv.callgraph             --------------------------
	.section	.nv.callgraph,"",@"SHT_CUDA_CALLGRAPH"
	.align	4
	.sectionentsize	8
	.align		4
        /*0000*/ 	.word	0x00000000
	.align		4
        /*0004*/ 	.word	0xffffffff
	.align		4
        /*0008*/ 	.word	0x00000000
	.align		4
        /*000c*/ 	.word	0xfffffffe
	.align		4
        /*0010*/ 	.word	0x00000000
	.align		4
        /*0014*/ 	.word	0xfffffffd
	.align		4
        /*0018*/ 	.word	0x00000000
	.align		4
        /*001c*/ 	.word	0xfffffffc


//--------------------- .nv.constant4             --------------------------
	.section	.nv.constant4,"a",@progbits
	.align	8
	.align		8
.nv.constant4:
        /*0000*/ 	.dword	_$_str
	.align		8
        /*0008*/ 	.dword	_$_str_$_2


//--------------------- .text.triton_per_fused_add_cat_mean_sqrt_var_0 --------------------------
	.section	.text.triton_per_fused_add_cat_mean_sqrt_var_0,"ax",@progbits
	.sectionflags	@"SHF_BARRIERS=1"
	.align	128
        .global         triton_per_fused_add_cat_mean_sqrt_var_0
        .type           triton_per_fused_add_cat_mean_sqrt_var_0,@function
        .size           triton_per_fused_add_cat_mean_sqrt_var_0,(.L_x_1 - triton_per_fused_add_cat_mean_sqrt_var_0)
        .other          triton_per_fused_add_cat_mean_sqrt_var_0,@"STO_CUDA_ENTRY STV_DEFAULT"
triton_per_fused_add_cat_mean_sqrt_var_0:
.text.triton_per_fused_add_cat_mean_sqrt_var_0:
[----:B------:R-:W-:Y:S01]  /*0000*/  LDC R1, c[0x0][0x28] ;  /* 0x00000a00ff017b82 */ /* 0x000fe20000000800 */
[----:B------:R-:W1:Y:S07]  /*0010*/  S2R R0, SR_TID.X ;  /* 0x0000000000007919 */ /* 0x000e6e0000002100 */
[----:B------:R-:W2:Y:S01]  /*0020*/  LDC.64 R4, c[0x0][0x210] ;  /* 0x00008400ff047b82 */ /* 0x000ea20000000a00 */
[----:B------:R-:W-:Y:S01]  /*0030*/  ULDC.64 UR6, c[0x0][0x208] ;  /* 0x0000820000067ab9 */ /* 0x000fe20000000a00 */
[----:B-1----:R-:W-:-:S05]  /*0040*/  LOP3.LUT R3, R0, 0x3f, RZ, 0xc0, !PT ;  /* 0x0000003f00037812 */ /* 0x002fca00078ec0ff */
[----:B--2---:R-:W-:-:S05]  /*0050*/  IMAD.WIDE.U32 R4, R3, 0x4, R4 ;  /* 0x0000000403047825 */ /* 0x004fca00078e0004 */
[----:B------:R-:W2:Y:S04]  /*0060*/  LDG.E R3, desc[UR6][R4.64] ;  /* 0x0000000604037981 */ /* 0x000ea8000c1e1900 */
[----:B------:R-:W2:Y:S04]  /*0070*/  LDG.E R6, desc[UR6][R4.64+0x100] ;  /* 0x0001000604067981 */ /* 0x000ea8000c1e1900 */
[----:B------:R-:W3:Y:S04]  /*0080*/  LDG.E R7, desc[UR6][R4.64+0x200] ;  /* 0x0002000604077981 */ /* 0x000ee8000c1e1900 */
[----:B------:R-:W4:Y:S01]  /*0090*/  LDG.E R8, desc[UR6][R4.64+0x300] ;  /* 0x0003000604087981 */ /* 0x000f22000c1e1900 */
[----:B------:R-:W1:Y:S01]  /*00a0*/  S2UR UR5, SR_CgaCtaId ;  /* 0x00000000000579c3 */ /* 0x000e620000008800 */
[C---:B------:R-:W-:Y:S01]  /*00b0*/  LOP3.LUT P0, RZ, R0.reuse, 0x1f, RZ, 0xc0, !PT ;  /* 0x0000001f00ff7812 */ /* 0x040fe2000780c0ff */
[----:B------:R-:W-:Y:S01]  /*00c0*/  UMOV UR4, 0x400 ;  /* 0x0000040000047882 */ /* 0x000fe20000000000 */
[----:B------:R-:W-:Y:S01]  /*00d0*/  ISETP.GE.AND P1, PT, R0, 0x2, PT ;  /* 0x000000020000780c */ /* 0x000fe20003f26270 */
[----:B-1----:R-:W-:Y:S01]  /*00e0*/  UPRMT UR4, UR5, 0x654, UR4 ;  /* 0x0000065405047896 */ /* 0x002fe20008000004 */
[----:B--2---:R-:W-:-:S04]  /*00f0*/  FADD R10, R3, R6 ;  /* 0x00000006030a7221 */ /* 0x004fc80000000000 */
[----:B---3--:R-:W-:-:S04]  /*0100*/  FADD R9, R7, R10 ;  /* 0x0000000a07097221 */ /* 0x008fc80000000000 */
[----:B----4-:R-:W-:-:S04]  /*0110*/  FADD R9, R8, R9 ;  /* 0x0000000908097221 */ /* 0x010fc80000000000 */
[C---:B------:R-:W-:Y:S01]  /*0120*/  FFMA R6, R9.reuse, -0.25, R6 ;  /* 0xbe80000009067823 */ /* 0x040fe20000000006 */
[C---:B------:R-:W-:Y:S01]  /*0130*/  FFMA R3, R9.reuse, -0.25, R3 ;  /* 0xbe80000009037823 */ /* 0x040fe20000000003 */
[C---:B------:R-:W-:Y:S01]  /*0140*/  FFMA R7, R9.reuse, -0.25, R7 ;  /* 0xbe80000009077823 */ /* 0x040fe20000000007 */
[----:B------:R-:W-:Y:S01]  /*0150*/  FFMA R9, R9, -0.25, R8 ;  /* 0xbe80000009097823 */ /* 0x000fe20000000008 */
[----:B------:R-:W-:-:S04]  /*0160*/  FMUL R6, R6, R6 ;  /* 0x0000000606067220 */ /* 0x000fc80000400000 */
[----:B------:R-:W-:Y:S01]  /*0170*/  FFMA R6, R3, R3, R6 ;  /* 0x0000000303067223 */ /* 0x000fe20000000006 */
[----:B------:R-:W-:-:S03]  /*0180*/  HFMA2.MMA R3, -RZ, RZ, 1.666015625, -0.052093505859375 ;  /* 0x3eaaaaabff037435 */ /* 0x000fc600000001ff */
[----:B------:R-:W-:-:S04]  /*0190*/  FFMA R6, R7, R7, R6 ;  /* 0x0000000707067223 */ /* 0x000fc80000000006 */
[----:B------:R-:W-:-:S04]  /*01a0*/  FFMA R6, R9, R9, R6 ;  /* 0x0000000909067223 */ /* 0x000fc80000000006 */
[----:B------:R-:W-:-:S06]  /*01b0*/  FFMA R6, R6, R3, 9.9999999392252902908e-09 ;  /* 0x322bcc7706067423 */ /* 0x000fcc0000000003 */
[----:B------:R-:W1:Y:S02]  /*01c0*/  MUFU.SQRT R6, R6 ;  /* 0x0000000600067308 */ /* 0x000e640000002000 */
[----:B-1----:R-:W1:Y:S02]  /*01d0*/  SHFL.BFLY PT, R3, R6, 0x10, 0x1f ;  /* 0x0e001f0006037f89 */ /* 0x002e6400000e0000 */
[----:B-1----:R-:W-:Y:S01]  /*01e0*/  FADD R3, R6, R3 ;  /* 0x0000000306037221 */ /* 0x002fe20000000000 */
[----:B------:R-:W-:-:S04]  /*01f0*/  LEA R6, R0, UR4, 0x2 ;  /* 0x0000000400067c11 */ /* 0x000fc8000f8e10ff */
[----:B------:R-:W1:Y:S02]  /*0200*/  SHFL.BFLY PT, R4, R3, 0x8, 0x1f ;  /* 0x0d001f0003047f89 */ /* 0x000e6400000e0000 */
[----:B-1----:R-:W-:Y:S01]  /*0210*/  FADD R4, R3, R4 ;  /* 0x0000000403047221 */ /* 0x002fe20000000000 */
[----:B------:R-:W-:-:S04]  /*0220*/  SHF.R.U32.HI R3, RZ, 0x3, R0 ;  /* 0x00000003ff037819 */ /* 0x000fc80000011600 */
[----:B------:R-:W1:Y:S02]  /*0230*/  SHFL.BFLY PT, R5, R4, 0x4, 0x1f ;  /* 0x0c801f0004057f89 */ /* 0x000e6400000e0000 */
[----:B-1----:R-:W-:Y:S01]  /*0240*/  FADD R5, R4, R5 ;  /* 0x0000000504057221 */ /* 0x002fe20000000000 */
[----:B------:R-:W-:-:S04]  /*0250*/  LOP3.LUT R4, R3, 0x4, RZ, 0xc0, !PT ;  /* 0x0000000403047812 */ /* 0x000fc800078ec0ff */
[----:B------:R-:W1:Y:S02]  /*0260*/  SHFL.BFLY PT, R8, R5, 0x2, 0x1f ;  /* 0x0c401f0005087f89 */ /* 0x000e6400000e0000 */
[----:B-1----:R-:W-:Y:S01]  /*0270*/  FADD R8, R5, R8 ;  /* 0x0000000805087221 */ /* 0x002fe20000000000 */
[----:B------:R-:W-:-:S04]  /*0280*/  LOP3.LUT R5, R0, 0x1, RZ, 0xc0, !PT ;  /* 0x0000000100057812 */ /* 0x000fc800078ec0ff */
[----:B------:R-:W1:Y:S02]  /*0290*/  SHFL.BFLY PT, R7, R8, 0x1, 0x1f ;  /* 0x0c201f0008077f89 */ /* 0x000e6400000e0000 */
[----:B-1----:R-:W-:-:S05]  /*02a0*/  FADD R7, R8, R7 ;  /* 0x0000000708077221 */ /* 0x002fca0000000000 */
[----:B------:R1:W-:Y:S01]  /*02b0*/  @!P0 STS [R4+UR4], R7 ;  /* 0x0000000704008988 */ /* 0x0003e20008000804 */
[----:B------:R-:W-:Y:S01]  /*02c0*/  BAR.SYNC.DEFER_BLOCKING 0x0 ;  /* 0x0000000000007b1d */ /* 0x000fe20000010000 */
[----:B------:R-:W-:-:S04]  /*02d0*/  ISETP.NE.U32.AND P0, PT, R5, 0x1, PT ;  /* 0x000000010500780c */ /* 0x000fc80003f05070 */
[----:B------:R-:W-:-:S03]  /*02e0*/  ISETP.LT.AND P0, PT, R0, 0x2, P0 ;  /* 0x000000020000780c */ /* 0x000fc60000701270 */
[----:B-1----:R-:W1:Y:S01]  /*02f0*/  LDC.64 R4, c[0x0][0x218] ;  /* 0x00008600ff047b82 */ /* 0x002e620000000a00 */
[----:B------:R-:W-:Y:S01]  /*0300*/  SHF.R.U32.HI R7, RZ, 0x4, R0 ;  /* 0x00000004ff077819 */ /* 0x000fe20000011600 */
[----:B------:R-:W2:Y:S04]  /*0310*/  @!P1 LDS R2, [R6] ;  /* 0x0000000006029984 */ /* 0x000ea80000000800 */
[----:B--2---:R-:W2:Y:S02]  /*0320*/  SHFL.BFLY PT, R3, R2, 0x1, 0x1f ;  /* 0x0c201f0002037f89 */ /* 0x004ea400000e0000 */
[----:B--2---:R-:W-:Y:S01]  /*0330*/  FADD R9, R2, R3 ;  /* 0x0000000302097221 */ /* 0x004fe20000000000 */
[----:B------:R-:W-:Y:S02]  /*0340*/  LOP3.LUT R3, R0, 0xf, RZ, 0xc0, !PT ;  /* 0x0000000f00037812 */ /* 0x000fe400078ec0ff */
[----:B------:R-:W-:-:S02]  /*0350*/  SGXT.U32 R0, R7, 0x2 ;  /* 0x000000020700781a */ /* 0x000fc40000000000 */
[----:B------:R-:W-:Y:S03]  /*0360*/  @P0 STS [R6], R9 ;  /* 0x0000000906000388 */ /* 0x000fe60000000800 */
[----:B------:R-:W-:Y:S01]  /*0370*/  IMAD R3, R0, 0x50, R3 ;  /* 0x0000005000037824 */ /* 0x000fe200078e0203 */
[----:B------:R-:W-:Y:S03]  /*0380*/  BAR.SYNC.DEFER_BLOCKING 0x0 ;  /* 0x0000000000007b1d */ /* 0x000fe60000010000 */
[----:B-1----:R-:W-:-:S03]  /*0390*/  IMAD.WIDE.U32 R2, R3, 0x4, R4 ;  /* 0x0000000403027825 */ /* 0x002fc600078e0004 */
[----:B------:R-:W1:Y:S02]  /*03a0*/  LDS R8, [UR4] ;  /* 0x00000004ff087984 */ /* 0x000e640008000800 */
[----:B-1----:R-:W-:-:S05]  /*03b0*/  FMUL R5, R8, 0.015625 ;  /* 0x3c80000008057820 */ /* 0x002fca0000400000 */
[----:B------:R-:W-:Y:S01]  /*03c0*/  STG.E desc[UR6][R2.64], R5 ;  /* 0x0000000502007986 */ /* 0x000fe2000c101906 */
[----:B------:R-:W-:Y:S05]  /*03d0*/  EXIT ;  /* 0x000000000000794d */ /* 0x000fea0003800000 */
.L_x_0:
[----:B------:R-:W-:-:S00]  /*03e0*/  BRA `(.L_x_0) ;  /* 0xfffffffc00fc7947 */ /* 0x000fc0000383ffff */
[----:B------:R-:W-:-:S00]  /*03f0*/  NOP ;  /* 0x0000000000007918 */ /* 0x000fc00000000000 */
        /* <DEDUP_REMOVED lines=8> */
.L_x_1:


//--------------------- .nv.global.init           --------------------------
	.section	.nv.global.init,"aw",@progbits
.nv.global.init:
	.type		_$_str,@object
	.size		_$_str,(_$_str_$_2 - _$_str)
_$_str:
        /*0000*/ 	.byte	0x5f, 0x5f, 0x43, 0x55, 0x44, 0x41, 0x5f, 0x46, 0x54, 0x5a, 0x00
	.type		_$_str_$_2,@object
	.size		_$_str_$_2,(.L_1 - _$_str_$_2)
_$_str_$_2:
        /*000b*/ 	.byte	0x5f, 0x5f, 0x43, 0x55, 0x44, 0x41, 0x5f, 0x50, 0x52, 0x45, 0x43, 0x5f, 0x53, 0x51, 0x52, 0x54
        /*001b*/ 	.byte	0x00
.L_1:


//--------------------- .nv.shared.triton_per_fused_add_cat_mean_sqrt_var_0 --------------------------
	.section	.nv.shared.triton_per_fused_add_cat_mean_sqrt_var_0,"aw",@nobits
	.sectionflags	@""
	.align	16
	.zero		1024


//--------------------- .nv.constant0.triton_per_fused_add_cat_mean_sqrt_var_0 --------------------------
	.section	.nv.constant0.triton_per_fused_add_cat_mean_sqrt_var_0,"a",@progbits
	.sectionflags	@""
	.align	4
.nv.constant0.triton_per_fused_add_cat_mean_sqrt_var_0:
	.zero		548
